//
// Generated by NVIDIA NVVM Compiler
//
// Compiler Build ID: CL-36424714
// Cuda compilation tools, release 13.0, V13.0.88
// Based on NVVM 20.0.0
//

.version 9.0
.target sm_100
.address_size 64

	// .globl	_Z3runP9ParameterP5QDatammmmmmm
.extern .func  (.param .b32 func_retval0) vprintf
(
	.param .b64 vprintf_param_0,
	.param .b64 vprintf_param_1
)
;
.global .align 4 .b8 precalc_xorwow_matrix[102400];
.global .align 4 .b8 precalc_xorwow_offset_matrix[102400];
.global .align 4 .b8 mrg32k3aM1[2304];
.global .align 4 .b8 mrg32k3aM2[2304];
.global .align 4 .b8 mrg32k3aM1SubSeq[2016];
.global .align 4 .b8 mrg32k3aM2SubSeq[2016];
.global .align 4 .b8 mrg32k3aM1Seq[2304];
.global .align 4 .b8 mrg32k3aM2Seq[2304];
.const .align 8 .b8 __cr_lgamma_table[72];
.global .attribute(.managed) .align 8 .u64 statesCounter = -1;
.global .align 1 .b8 $str[16] = {80, 97, 114, 97, 109, 101, 116, 101, 114, 58, 32, 65, 68, 68, 10};
.global .align 1 .b8 $str$1[16] = {80, 97, 114, 97, 109, 101, 116, 101, 114, 58, 32, 83, 85, 66, 10};
.global .align 1 .b8 $str$2[17] = {80, 97, 114, 97, 109, 101, 116, 101, 114, 58, 32, 77, 85, 76, 84, 10};
.global .align 1 .b8 $str$3[16] = {80, 97, 114, 97, 109, 101, 116, 101, 114, 58, 32, 68, 73, 86, 10};
.global .align 1 .b8 $str$4[17] = {80, 97, 114, 97, 109, 101, 116, 101, 114, 58, 32, 82, 65, 78, 68, 10};
.global .align 1 .b8 $str$5[32] = {68, 97, 116, 97, 32, 97, 116, 32, 112, 111, 115, 105, 116, 105, 111, 110, 32, 37, 108, 117, 58, 32, 40, 37, 102, 44, 32, 37, 102, 41, 10};

.visible .entry _Z3runP9ParameterP5QDatammmmmmm(
	.param .u64 .ptr .align 1 _Z3runP9ParameterP5QDatammmmmmm_param_0,
	.param .u64 .ptr .align 1 _Z3runP9ParameterP5QDatammmmmmm_param_1,
	.param .u64 _Z3runP9ParameterP5QDatammmmmmm_param_2,
	.param .u64 _Z3runP9ParameterP5QDatammmmmmm_param_3,
	.param .u64 _Z3runP9ParameterP5QDatammmmmmm_param_4,
	.param .u64 _Z3runP9ParameterP5QDatammmmmmm_param_5,
	.param .u64 _Z3runP9ParameterP5QDatammmmmmm_param_6,
	.param .u64 _Z3runP9ParameterP5QDatammmmmmm_param_7,
	.param .u64 _Z3runP9ParameterP5QDatammmmmmm_param_8
)
{
	.local .align 8 .b8 	__local_depot0[24];
	.reg .b64 	%SP;
	.reg .b64 	%SPL;
	.reg .pred 	%p<15>;
	.reg .b32 	%r<19>;
	.reg .b32 	%f<15>;
	.reg .b64 	%rd<40>;
	.reg .b64 	%fd<3>;

	mov.u64 	%SPL, __local_depot0;
	cvta.local.u64 	%SP, %SPL;
	ld.param.u64 	%rd5, [_Z3runP9ParameterP5QDatammmmmmm_param_0];
	ld.param.u64 	%rd9, [_Z3runP9ParameterP5QDatammmmmmm_param_1];
	ld.param.u64 	%rd6, [_Z3runP9ParameterP5QDatammmmmmm_param_4];
	ld.param.u64 	%rd7, [_Z3runP9ParameterP5QDatammmmmmm_param_6];
	ld.param.u64 	%rd8, [_Z3runP9ParameterP5QDatammmmmmm_param_8];
	cvta.to.global.u64 	%rd1, %rd9;
	mov.u32 	%r1, %ctaid.x;
	mov.u32 	%r2, %ntid.x;
	mov.u32 	%r3, %tid.x;
	mad.lo.s32 	%r4, %r1, %r2, %r3;
	cvt.u64.u32 	%rd2, %r4;
	setp.gt.u64 	%p1, %rd7, %rd2;
	@%p1 bra 	$L__BB0_23;
	ld.global.u64 	%rd10, [statesCounter];
	add.s64 	%rd11, %rd10, %rd7;
	setp.lt.u64 	%p2, %rd11, %rd2;
	@%p2 bra 	$L__BB0_23;
	cvta.to.global.u64 	%rd12, %rd5;
	shl.b64 	%rd13, %rd8, 2;
	add.s64 	%rd3, %rd12, %rd13;
	ld.global.u32 	%r5, [%rd3];
	setp.gt.s32 	%p3, %r5, 1;
	@%p3 bra 	$L__BB0_6;
	setp.eq.s32 	%p7, %r5, 0;
	@%p7 bra 	$L__BB0_10;
	setp.eq.s32 	%p8, %r5, 1;
	@%p8 bra 	$L__BB0_5;
	bra.uni 	$L__BB0_13;
$L__BB0_5:
	mov.u64 	%rd20, $str$1;
	cvta.global.u64 	%rd21, %rd20;
	{ // callseq 3, 0
	.param .b64 param0;
	st.param.b64 	[param0], %rd21;
	.param .b64 param1;
	st.param.b64 	[param1], 0;
	.param .b32 retval0;
	call.uni (retval0), 
	vprintf, 
	(
	param0, 
	param1
	);
	ld.param.b32 	%r12, [retval0];
	} // callseq 3
	bra.uni 	$L__BB0_13;
$L__BB0_6:
	setp.eq.s32 	%p4, %r5, 2;
	@%p4 bra 	$L__BB0_11;
	setp.eq.s32 	%p5, %r5, 3;
	@%p5 bra 	$L__BB0_12;
	setp.eq.s32 	%p6, %r5, 4;
	@%p6 bra 	$L__BB0_9;
	bra.uni 	$L__BB0_13;
$L__BB0_9:
	mov.u64 	%rd14, $str$4;
	cvta.global.u64 	%rd15, %rd14;
	{ // callseq 0, 0
	.param .b64 param0;
	st.param.b64 	[param0], %rd15;
	.param .b64 param1;
	st.param.b64 	[param1], 0;
	.param .b32 retval0;
	call.uni (retval0), 
	vprintf, 
	(
	param0, 
	param1
	);
	ld.param.b32 	%r6, [retval0];
	} // callseq 0
	bra.uni 	$L__BB0_13;
$L__BB0_10:
	mov.u64 	%rd22, $str;
	cvta.global.u64 	%rd23, %rd22;
	{ // callseq 4, 0
	.param .b64 param0;
	st.param.b64 	[param0], %rd23;
	.param .b64 param1;
	st.param.b64 	[param1], 0;
	.param .b32 retval0;
	call.uni (retval0), 
	vprintf, 
	(
	param0, 
	param1
	);
	ld.param.b32 	%r14, [retval0];
	} // callseq 4
	bra.uni 	$L__BB0_13;
$L__BB0_11:
	mov.u64 	%rd18, $str$2;
	cvta.global.u64 	%rd19, %rd18;
	{ // callseq 2, 0
	.param .b64 param0;
	st.param.b64 	[param0], %rd19;
	.param .b64 param1;
	st.param.b64 	[param1], 0;
	.param .b32 retval0;
	call.uni (retval0), 
	vprintf, 
	(
	param0, 
	param1
	);
	ld.param.b32 	%r10, [retval0];
	} // callseq 2
	bra.uni 	$L__BB0_13;
$L__BB0_12:
	mov.u64 	%rd16, $str$3;
	cvta.global.u64 	%rd17, %rd16;
	{ // callseq 1, 0
	.param .b64 param0;
	st.param.b64 	[param0], %rd17;
	.param .b64 param1;
	st.param.b64 	[param1], 0;
	.param .b32 retval0;
	call.uni (retval0), 
	vprintf, 
	(
	param0, 
	param1
	);
	ld.param.b32 	%r8, [retval0];
	} // callseq 1
$L__BB0_13:
	add.u64 	%rd24, %SP, 0;
	add.u64 	%rd25, %SPL, 0;
	shl.b64 	%rd26, %rd6, 10;
	sub.s64 	%rd27, %rd2, %rd26;
	shl.b64 	%rd28, %rd27, 3;
	add.s64 	%rd29, %rd1, %rd28;
	ld.global.f32 	%f2, [%rd29];
	cvt.f64.f32 	%fd1, %f2;
	ld.global.f32 	%f3, [%rd29+4];
	cvt.f64.f32 	%fd2, %f3;
	st.local.u64 	[%rd25], %rd2;
	st.local.f64 	[%rd25+8], %fd1;
	st.local.f64 	[%rd25+16], %fd2;
	mov.u64 	%rd30, $str$5;
	cvta.global.u64 	%rd31, %rd30;
	{ // callseq 5, 0
	.param .b64 param0;
	st.param.b64 	[param0], %rd31;
	.param .b64 param1;
	st.param.b64 	[param1], %rd24;
	.param .b32 retval0;
	call.uni (retval0), 
	vprintf, 
	(
	param0, 
	param1
	);
	ld.param.b32 	%r17, [retval0];
	} // callseq 5
	ld.global.u32 	%r16, [%rd3];
	setp.gt.s32 	%p9, %r16, 1;
	@%p9 bra 	$L__BB0_17;
	setp.eq.s32 	%p12, %r16, 0;
	@%p12 bra 	$L__BB0_21;
	setp.eq.s32 	%p13, %r16, 1;
	@%p13 bra 	$L__BB0_16;
	bra.uni 	$L__BB0_23;
$L__BB0_16:
	shl.b64 	%rd36, %rd7, 3;
	add.s64 	%rd37, %rd1, %rd36;
	ld.global.f32 	%f9, [%rd37+4];
	ld.global.f32 	%f10, [%rd37];
	sub.f32 	%f11, %f10, %f9;
	st.global.f32 	[%rd37], %f11;
	bra.uni 	$L__BB0_23;
$L__BB0_17:
	setp.eq.s32 	%p10, %r16, 2;
	@%p10 bra 	$L__BB0_22;
	setp.eq.s32 	%p11, %r16, 3;
	@%p11 bra 	$L__BB0_19;
	bra.uni 	$L__BB0_23;
$L__BB0_19:
	shl.b64 	%rd32, %rd7, 3;
	add.s64 	%rd33, %rd1, %rd32;
	add.s64 	%rd4, %rd33, 4;
	ld.global.f32 	%f1, [%rd33+4];
	setp.eq.f32 	%p14, %f1, 0f00000000;
	@%p14 bra 	$L__BB0_23;
	ld.global.f32 	%f4, [%rd4+-4];
	div.rn.f32 	%f5, %f4, %f1;
	st.global.f32 	[%rd4+-4], %f5;
	bra.uni 	$L__BB0_23;
$L__BB0_21:
	shl.b64 	%rd38, %rd7, 3;
	add.s64 	%rd39, %rd1, %rd38;
	ld.global.f32 	%f12, [%rd39+4];
	ld.global.f32 	%f13, [%rd39];
	add.f32 	%f14, %f12, %f13;
	st.global.f32 	[%rd39], %f14;
	bra.uni 	$L__BB0_23;
$L__BB0_22:
	shl.b64 	%rd34, %rd7, 3;
	add.s64 	%rd35, %rd1, %rd34;
	ld.global.f32 	%f6, [%rd35+4];
	ld.global.f32 	%f7, [%rd35];
	mul.f32 	%f8, %f6, %f7;
	st.global.f32 	[%rd35], %f8;
$L__BB0_23:
	ret;

}


// ===== COMPILED SASS (sm_100) =====

	.target	sm_100

	.elftype	@"ET_EXEC"


//--------------------- .note.nv.tkinfo           --------------------------
	.section	.note.nv.tkinfo,"",@"SHT_NOTE"
	.sectionflags	@"SHF_NOTE_NV_TKINFO"
	.tkinfo
        /*0018*/ 	.word	0x00000002
        /*0030*/ 	.string	""
        /*0030*/ 	.string	"ptxas"
        /*0030*/ 	.string	"Cuda compilation tools, release 13.0, V13.0.88"
        /*0030*/ 	.string	"Build cuda_13.0.r13.0/compiler.36424714_0"
        /*0030*/ 	.string	"-arch sm_100 -m 64 "



//--------------------- .note.nv.cuinfo           --------------------------
	.section	.note.nv.cuinfo,"",@"SHT_NOTE"
	.sectionflags	@"SHF_NOTE_NV_CUINFO"
        /*0018*/ 	.short	0x0002
        /*001a*/ 	.short	0x0064
        /*001c*/ 	.short	0x0082
	.zero		2


//--------------------- .nv.info                  --------------------------
	.section	.nv.info,"",@"SHT_CUDA_INFO"
	.align	4


	//----- nvinfo : EIATTR_REGCOUNT
	.align		4
        /*0000*/ 	.byte	0x04, 0x2f
        /*0002*/ 	.short	(.L_17 - .L_16)
	.align		4
.L_16:
        /*0004*/ 	.word	index@(_Z3runP9ParameterP5QDatammmmmmm)
        /*0008*/ 	.word	0x00000019


	//----- nvinfo : EIATTR_FRAME_SIZE
	.align		4
.L_17:
        /*000c*/ 	.byte	0x04, 0x11
        /*000e*/ 	.short	(.L_19 - .L_18)
	.align		4
.L_18:
        /*0010*/ 	.word	index@($__internal_0_$__cuda_sm3x_div_rn_noftz_f32_slowpath)
        /*0014*/ 	.word	0x00000018


	//----- nvinfo : EIATTR_FRAME_SIZE
	.align		4
.L_19:
        /*0018*/ 	.byte	0x04, 0x11
        /*001a*/ 	.short	(.L_21 - .L_20)
	.align		4
.L_20:
        /*001c*/ 	.word	index@(_Z3runP9ParameterP5QDatammmmmmm)
        /*0020*/ 	.word	0x00000018


	//----- nvinfo : EIATTR_MIN_STACK_SIZE
	.align		4
.L_21:
        /*0024*/ 	.byte	0x04, 0x12
        /*0026*/ 	.short	(.L_23 - .L_22)
	.align		4
.L_22:
        /*0028*/ 	.word	index@(_Z3runP9ParameterP5QDatammmmmmm)
        /*002c*/ 	.word	0x00000018
.L_23:


//--------------------- .nv.compat                --------------------------
	.section	.nv.compat,"",@"SHT_CUDA_COMPAT_INFO"
	.align	4
        /*0000*/ 	.byte	0x02, 0x09, 0x00, 0x00, 0x02, 0x02, 0x01, 0x00, 0x02, 0x05, 0x05, 0x00, 0x03, 0x07, 0x01, 0x01
        /*0010*/ 	.byte	0x02, 0x03, 0x00, 0x00, 0x02, 0x06, 0x01, 0x00, 0x04, 0x0b, 0x08, 0x00, 0x01, 0x00, 0x00, 0x00
        /*0020*/ 	.byte	0x00, 0x00, 0x00, 0x00


//--------------------- .nv.info._Z3runP9ParameterP5QDatammmmmmm --------------------------
	.section	.nv.info._Z3runP9ParameterP5QDatammmmmmm,"",@"SHT_CUDA_INFO"
	.sectionflags	@""
	.align	4


	//----- nvinfo : EIATTR_CUDA_API_VERSION
	.align		4
        /*0000*/ 	.byte	0x04, 0x37
        /*0002*/ 	.short	(.L_25 - .L_24)
.L_24:
        /*0004*/ 	.word	0x00000082


	//----- nvinfo : EIATTR_KPARAM_INFO
	.align		4
.L_25:
        /*0008*/ 	.byte	0x04, 0x17
        /*000a*/ 	.short	(.L_27 - .L_26)
.L_26:
        /*000c*/ 	.word	0x00000000
        /*0010*/ 	.short	0x0008
        /*0012*/ 	.short	0x0040
        /*0014*/ 	.byte	0x00, 0xf0, 0x21, 0x00


	//----- nvinfo : EIATTR_KPARAM_INFO
	.align		4
.L_27:
        /*0018*/ 	.byte	0x04, 0x17
        /*001a*/ 	.short	(.L_29 - .L_28)
.L_28:
        /*001c*/ 	.word	0x00000000
        /*0020*/ 	.short	0x0007
        /*0022*/ 	.short	0x0038
        /*0024*/ 	.byte	0x00, 0xf0, 0x21, 0x00


	//----- nvinfo : EIATTR_KPARAM_INFO
	.align		4
.L_29:
        /*0028*/ 	.byte	0x04, 0x17
        /*002a*/ 	.short	(.L_31 - .L_30)
.L_30:
        /*002c*/ 	.word	0x00000000
        /*0030*/ 	.short	0x0006
        /*0032*/ 	.short	0x0030
        /*0034*/ 	.byte	0x00, 0xf0, 0x21, 0x00


	//----- nvinfo : EIATTR_KPARAM_INFO
	.align		4
.L_31:
        /*0038*/ 	.byte	0x04, 0x17
        /*003a*/ 	.short	(.L_33 - .L_32)
.L_32:
        /*003c*/ 	.word	0x00000000
        /*0040*/ 	.short	0x0005
        /*0042*/ 	.short	0x0028
        /*0044*/ 	.byte	0x00, 0xf0, 0x21, 0x00


	//----- nvinfo : EIATTR_KPARAM_INFO
	.align		4
.L_33:
        /*0048*/ 	.byte	0x04, 0x17
        /*004a*/ 	.short	(.L_35 - .L_34)
.L_34:
        /*004c*/ 	.word	0x00000000
        /*0050*/ 	.short	0x0004
        /*0052*/ 	.short	0x0020
        /*0054*/ 	.byte	0x00, 0xf0, 0x21, 0x00


	//----- nvinfo : EIATTR_KPARAM_INFO
	.align		4
.L_35:
        /*0058*/ 	.byte	0x04, 0x17
        /*005a*/ 	.short	(.L_37 - .L_36)
.L_36:
        /*005c*/ 	.word	0x00000000
        /*0060*/ 	.short	0x0003
        /*0062*/ 	.short	0x0018
        /*0064*/ 	.byte	0x00, 0xf0, 0x21, 0x00


	//----- nvinfo : EIATTR_KPARAM_INFO
	.align		4
.L_37:
        /*0068*/ 	.byte	0x04, 0x17
        /*006a*/ 	.short	(.L_39 - .L_38)
.L_38:
        /*006c*/ 	.word	0x00000000
        /*0070*/ 	.short	0x0002
        /*0072*/ 	.short	0x0010
        /*0074*/ 	.byte	0x00, 0xf0, 0x21, 0x00


	//----- nvinfo : EIATTR_KPARAM_INFO
	.align		4
.L_39:
        /*0078*/ 	.byte	0x04, 0x17
        /*007a*/ 	.short	(.L_41 - .L_40)
.L_40:
        /*007c*/ 	.word	0x00000000
        /*0080*/ 	.short	0x0001
        /*0082*/ 	.short	0x0008
        /*0084*/ 	.byte	0x00, 0xf5, 0x21, 0x00


	//----- nvinfo : EIATTR_KPARAM_INFO
	.align		4
.L_41:
        /*0088*/ 	.byte	0x04, 0x17
        /*008a*/ 	.short	(.L_43 - .L_42)
.L_42:
        /*008c*/ 	.word	0x00000000
        /*0090*/ 	.short	0x0000
        /*0092*/ 	.short	0x0000
        /*0094*/ 	.byte	0x00, 0xf5, 0x21, 0x00


	//----- nvinfo : EIATTR_SPARSE_MMA_MASK
	.align		4
.L_43:
        /*0098*/ 	.byte	0x03, 0x50
        /*009a*/ 	.short	0x0000


	//----- nvinfo : EIATTR_MAXREG_COUNT
	.align		4
        /*009c*/ 	.byte	0x03, 0x1b
        /*009e*/ 	.short	0x00ff


	//----- nvinfo : EIATTR_EXTERNS
	.align		4
        /*00a0*/ 	.byte	0x04, 0x0f
        /*00a2*/ 	.short	(.L_45 - .L_44)


	//   ....[0]....
	.align		4
.L_44:
        /*00a4*/ 	.word	index@(vprintf)


	//----- nvinfo : EIATTR_MERCURY_ISA_VERSION
	.align		4
.L_45:
        /*00a8*/ 	.byte	0x03, 0x5f
        /*00aa*/ 	.short	0x0101


	//----- nvinfo : EIATTR_VRC_CTA_INIT_COUNT
	.align		4
        /*00ac*/ 	.byte	0x02, 0x4a
	.zero		1
	.zero		1


	//----- nvinfo : EIATTR_SYSCALL_OFFSETS
	.align		4
        /*00b0*/ 	.byte	0x04, 0x46
        /*00b2*/ 	.short	(.L_47 - .L_46)


	//   ....[0]....
.L_46:
        /*00b4*/ 	.word	0x000002b0


	//   ....[1]....
        /*00b8*/ 	.word	0x00000340


	//   ....[2]....
        /*00bc*/ 	.word	0x00000430


	//   ....[3]....
        /*00c0*/ 	.word	0x000004c0


	//   ....[4]....
        /*00c4*/ 	.word	0x00000550


	//   ....[5]....
        /*00c8*/ 	.word	0x000006d0


	//----- nvinfo : EIATTR_EXIT_INSTR_OFFSETS
	.align		4
.L_47:
        /*00cc*/ 	.byte	0x04, 0x1c
        /*00ce*/ 	.short	(.L_49 - .L_48)


	//   ....[0]....
.L_48:
        /*00d0*/ 	.word	0x000000d0


	//   ....[1]....
        /*00d4*/ 	.word	0x00000150


	//   ....[2]....
        /*00d8*/ 	.word	0x00000740


	//   ....[3]....
        /*00dc*/ 	.word	0x000007f0


	//   ....[4]....
        /*00e0*/ 	.word	0x000008a0


	//   ....[5]....
        /*00e4*/ 	.word	0x000008e0


	//   ....[6]....
        /*00e8*/ 	.word	0x00000970


	//   ....[7]....
        /*00ec*/ 	.word	0x00000a50


	//   ....[8]....
        /*00f0*/ 	.word	0x00000b00


	//----- nvinfo : EIATTR_INDIRECT_BRANCH_TARGETS
	.align		4
.L_49:
        /*00f4*/ 	.byte	0x04, 0x34
        /*00f6*/ 	.short	(.L_51 - .L_50)


	//   ....[0]....
.L_50:
        /*00f8*/ 	.word	.L_x_20@srel
        /*00fc*/ 	.short	0x0
        /*00fe*/ 	.short	0x0
        /*0100*/ 	.word	0x3
        /*0104*/ 	.word	.L_x_21@srel
        /*0108*/ 	.word	.L_x_22@srel
        /*010c*/ 	.word	.L_x_2@srel


	//   ....[1]....
        /*0110*/ 	.word	.L_x_24@srel
        /*0114*/ 	.short	0x0
        /*0116*/ 	.short	0x0
        /*0118*/ 	.word	0x4
        /*011c*/ 	.word	.L_x_25@srel
        /*0120*/ 	.word	.L_x_26@srel
        /*0124*/ 	.word	.L_x_27@srel
        /*0128*/ 	.word	.L_x_2@srel


	//----- nvinfo : EIATTR_CRS_STACK_SIZE
	.align		4
.L_51:
        /*012c*/ 	.byte	0x04, 0x1e
        /*012e*/ 	.short	(.L_53 - .L_52)
.L_52:
        /*0130*/ 	.word	0x00000000


	//----- nvinfo : EIATTR_CBANK_PARAM_SIZE
	.align		4
.L_53:
        /*0134*/ 	.byte	0x03, 0x19
        /*0136*/ 	.short	0x0048


	//----- nvinfo : EIATTR_PARAM_CBANK
	.align		4
        /*0138*/ 	.byte	0x04, 0x0a
        /*013a*/ 	.short	(.L_55 - .L_54)
	.align		4
.L_54:
        /*013c*/ 	.word	index@(.nv.constant0._Z3runP9ParameterP5QDatammmmmmm)
        /*0140*/ 	.short	0x0380
        /*0142*/ 	.short	0x0048


	//----- nvinfo : EIATTR_SW_WAR
	.align		4
.L_55:
        /*0144*/ 	.byte	0x04, 0x36
        /*0146*/ 	.short	(.L_57 - .L_56)
.L_56:
        /*0148*/ 	.word	0x00000008
.L_57:


//--------------------- .nv.callgraph             --------------------------
	.section	.nv.callgraph,"",@"SHT_CUDA_CALLGRAPH"
	.align	4
	.sectionentsize	8
	.align		4
        /*0000*/ 	.word	0x00000000
	.align		4
        /*0004*/ 	.word	0xffffffff
	.align		4
        /*0008*/ 	.word	index@(_Z3runP9ParameterP5QDatammmmmmm)
	.align		4
        /*000c*/ 	.word	index@(vprintf)
	.align		4
        /*0010*/ 	.word	0x00000000
	.align		4
        /*0014*/ 	.word	0xfffffffe
	.align		4
        /*0018*/ 	.word	0x00000000
	.align		4
        /*001c*/ 	.word	0xfffffffd
	.align		4
        /*0020*/ 	.word	0x00000000
	.align		4
        /*0024*/ 	.word	0xfffffffc


//--------------------- .nv.constant4             --------------------------
	.section	.nv.constant4,"a",@progbits
	.align	8
	.align		8
.nv.constant4:
        /*0000*/ 	.dword	vprintf
	.align		8
        /*0008*/ 	.dword	precalc_xorwow_matrix
	.align		8
        /*0010*/ 	.dword	precalc_xorwow_offset_matrix
	.align		8
        /*0018*/ 	.dword	mrg32k3aM1
	.align		8
        /*0020*/ 	.dword	mrg32k3aM2
	.align		8
        /*0028*/ 	.dword	mrg32k3aM1SubSeq
	.align		8
        /*0030*/ 	.dword	mrg32k3aM2SubSeq
	.align		8
        /*0038*/ 	.dword	mrg32k3aM1Seq
	.align		8
        /*0040*/ 	.dword	mrg32k3aM2Seq
	.align		8
        /*0048*/ 	.dword	statesCounter
	.align		8
        /*0050*/ 	.dword	$str
	.align		8
        /*0058*/ 	.dword	$str$1
	.align		8
        /*0060*/ 	.dword	$str$2
	.align		8
        /*0068*/ 	.dword	$str$3
	.align		8
        /*0070*/ 	.dword	$str$4
	.align		8
        /*0078*/ 	.dword	$str$5


//--------------------- .nv.constant3             --------------------------
	.section	.nv.constant3,"a",@progbits
	.align	8
.nv.constant3:
	.type		__cr_lgamma_table,@object
	.size		__cr_lgamma_table,(.L_8 - __cr_lgamma_table)
__cr_lgamma_table:
        /*0000*/ 	.byte	0x00, 0x00, 0x00, 0x00, 0x00, 0x00, 0x00, 0x00, 0x00, 0x00, 0x00, 0x00, 0x00, 0x00, 0x00, 0x00
        /*0010*/ 	.byte	0xef, 0x39, 0xfa, 0xfe, 0x42, 0x2e, 0xe6, 0x3f, 0x02, 0x20, 0x2a, 0xfa, 0x0b, 0xab, 0xfc, 0x3f
        /*0020*/ 	.byte	0xf9, 0x2c, 0x92, 0x7c, 0xa7, 0x6c, 0x09, 0x40, 0xc9, 0x79, 0x44, 0x3c, 0x64, 0x26, 0x13, 0x40
        /*0030*/ 	.byte	0xca, 0x01, 0xcf, 0x3a, 0x27, 0x51, 0x1a, 0x40, 0x30, 0xcc, 0x2d, 0xf3, 0xe1, 0x0c, 0x21, 0x40
        /*0040*/ 	.byte	0x0d, 0xb7, 0xfc, 0x82, 0x8e, 0x35, 0x25, 0x40
.L_8:


//--------------------- .nv.constant2._Z3runP9ParameterP5QDatammmmmmm --------------------------
	.section	.nv.constant2._Z3runP9ParameterP5QDatammmmmmm,"a",@progbits
	.sectionflags	@""
	.align	4
.nv.constant2._Z3runP9ParameterP5QDatammmmmmm:
        /*0000*/ 	.byte	0xd0, 0x02, 0x00, 0x00, 0x40, 0x02, 0x00, 0x00, 0x60, 0x05, 0x00, 0x00, 0x50, 0x04, 0x00, 0x00
        /*0010*/ 	.byte	0xe0, 0x04, 0x00, 0x00, 0xc0, 0x03, 0x00, 0x00, 0x60, 0x05, 0x00, 0x00


//--------------------- .text._Z3runP9ParameterP5QDatammmmmmm --------------------------
	.section	.text._Z3runP9ParameterP5QDatammmmmmm,"ax",@progbits
	.align	128
        .global         _Z3runP9ParameterP5QDatammmmmmm
        .type           _Z3runP9ParameterP5QDatammmmmmm,@function
        .size           _Z3runP9ParameterP5QDatammmmmmm,(.L_x_29 - _Z3runP9ParameterP5QDatammmmmmm)
        .other          _Z3runP9ParameterP5QDatammmmmmm,@"STO_CUDA_ENTRY STV_DEFAULT"
_Z3runP9ParameterP5QDatammmmmmm:
.text._Z3runP9ParameterP5QDatammmmmmm:
[----:B------:R-:W0:Y:S01]  /*0000*/  LDC R1, c[0x0][0x37c] ;  /* 0x0000df00ff017b82 */ /* 0x000e220000000800 */
[----:B------:R-:W1:Y:S01]  /*0010*/  S2R R17, SR_TID.X ;  /* 0x0000000000117919 */ /* 0x000e620000002100 */
[----:B------:R-:W2:Y:S06]  /*0020*/  LDCU UR5, c[0x0][0x2fc] ;  /* 0x00005f80ff0577ac */ /* 0x000eac0008000800 */
[----:B------:R-:W1:Y:S01]  /*0030*/  S2UR UR6, SR_CTAID.X ;  /* 0x00000000000679c3 */ /* 0x000e620000002500 */
[----:B0-----:R-:W-:Y:S01]  /*0040*/  VIADD R1, R1, 0xffffffe8 ;  /* 0xffffffe801017836 */ /* 0x001fe20000000000 */
[----:B------:R-:W0:Y:S01]  /*0050*/  LDCU.64 UR8, c[0x0][0x3b0] ;  /* 0x00007600ff0877ac */ /* 0x000e220008000a00 */
[----:B------:R-:W3:Y:S05]  /*0060*/  LDCU UR4, c[0x0][0x2f8] ;  /* 0x00005f00ff0477ac */ /* 0x000eea0008000800 */
[----:B------:R-:W1:Y:S01]  /*0070*/  LDC R16, c[0x0][0x360] ;  /* 0x0000d800ff107b82 */ /* 0x000e620000000800 */
[----:B---3--:R-:W-:-:S05]  /*0080*/  IADD3 R22, P1, PT, R1, UR4, RZ ;  /* 0x0000000401167c10 */ /* 0x008fca000ff3e0ff */
[----:B--2---:R-:W-:Y:S02]  /*0090*/  IMAD.X R2, RZ, RZ, UR5, P1 ;  /* 0x00000005ff027e24 */ /* 0x004fe400088e06ff */
[----:B-1----:R-:W-:-:S05]  /*00a0*/  IMAD R16, R16, UR6, R17 ;  /* 0x0000000610107c24 */ /* 0x002fca000f8e0211 */
[----:B0-----:R-:W-:-:S04]  /*00b0*/  ISETP.GE.U32.AND P0, PT, R16, UR8, PT ;  /* 0x0000000810007c0c */ /* 0x001fc8000bf06070 */
[----:B------:R-:W-:-:S13]  /*00c0*/  ISETP.GE.U32.AND.EX P0, PT, RZ, UR9, PT, P0 ;  /* 0x00000009ff007c0c */ /* 0x000fda000bf06100 */
[----:B------:R-:W-:Y:S05]  /*00d0*/  @!P0 EXIT ;  /* 0x000000000000894d */ /* 0x000fea0003800000 */
[----:B------:R-:W0:Y:S01]  /*00e0*/  LDC.64 R4, c[0x4][0x48] ;  /* 0x01001200ff047b82 */ /* 0x000e220000000a00 */
[----:B------:R-:W0:Y:S02]  /*00f0*/  LDCU.64 UR36, c[0x0][0x358] ;  /* 0x00006b00ff2477ac */ /* 0x000e240008000a00 */
[----:B0-----:R-:W2:Y:S02]  /*0100*/  LDG.E.64 R4, desc[UR36][R4.64] ;  /* 0x0000002404047981 */ /* 0x001ea4000c1e1b00 */
[----:B--2---:R-:W-:-:S04]  /*0110*/  IADD3 R3, P0, PT, R4, UR8, RZ ;  /* 0x0000000804037c10 */ /* 0x004fc8000ff1e0ff */
[----:B------:R-:W-:Y:S02]  /*0120*/  IADD3.X R0, PT, PT, R5, UR9, RZ, P0, !PT ;  /* 0x0000000905007c10 */ /* 0x000fe400087fe4ff */
[----:B------:R-:W-:-:S04]  /*0130*/  ISETP.GE.U32.AND P0, PT, R3, R16, PT ;  /* 0x000000100300720c */ /* 0x000fc80003f06070 */
[----:B------:R-:W-:-:S13]  /*0140*/  ISETP.GE.U32.AND.EX P0, PT, R0, RZ, PT, P0 ;  /* 0x000000ff0000720c */ /* 0x000fda0003f06100 */
[----:B------:R-:W-:Y:S05]  /*0150*/  @!P0 EXIT ;  /* 0x000000000000894d */ /* 0x000fea0003800000 */
[----:B------:R-:W0:Y:S01]  /*0160*/  LDCU.64 UR6, c[0x0][0x3c0] ;  /* 0x00007800ff0677ac */ /* 0x000e220008000a00 */
[----:B------:R-:W0:Y:S02]  /*0170*/  LDCU.64 UR4, c[0x0][0x380] ;  /* 0x00007000ff0477ac */ /* 0x000e240008000a00 */
[----:B0-----:R-:W-:-:S04]  /*0180*/  ULEA UR4, UP0, UR6, UR4, 0x2 ;  /* 0x0000000406047291 */ /* 0x001fc8000f8010ff */
[----:B------:R-:W-:Y:S02]  /*0190*/  ULEA.HI.X UR5, UR6, UR5, UR7, 0x2, UP0 ;  /* 0x0000000506057291 */ /* 0x000fe400080f1407 */
[----:B------:R-:W-:-:S04]  /*01a0*/  IMAD.U32 R18, RZ, RZ, UR4 ;  /* 0x00000004ff127e24 */ /* 0x000fc8000f8e00ff */
[----:B------:R-:W-:-:S05]  /*01b0*/  IMAD.U32 R19, RZ, RZ, UR5 ;  /* 0x00000005ff137e24 */ /* 0x000fca000f8e00ff */
[----:B------:R-:W2:Y:S02]  /*01c0*/  LDG.E R0, desc[UR36][R18.64] ;  /* 0x0000002412007981 */ /* 0x000ea4000c1e1900 */
[----:B--2---:R-:W-:-:S13]  /*01d0*/  ISETP.GT.AND P0, PT, R0, 0x1, PT ;  /* 0x000000010000780c */ /* 0x004fda0003f04270 */
[----:B------:R-:W-:Y:S05]  /*01e0*/  @P0 BRA `(.L_x_0) ;  /* 0x00000000005c0947 */ /* 0x000fea0003800000 */
[----:B------:R-:W-:-:S05]  /*01f0*/  VIMNMX.U32 R0, PT, PT, R0, 0x2, PT ;  /* 0x0000000200007848 */ /* 0x000fca0003fe0000 */
[----:B------:R-:W-:-:S04]  /*0200*/  IMAD.SHL.U32 R0, R0, 0x4, RZ ;  /* 0x0000000400007824 */ /* 0x000fc800078e00ff */
[----:B------:R-:W0:Y:S02]  /*0210*/  LDC R4, c[0x2][R0] ;  /* 0x0080000000047b82 */ /* 0x000e240000000800 */
[----:B0-----:R-:W-:-:S04]  /*0220*/  SHF.R.S32.HI R5, RZ, 0x1f, R4 ;  /* 0x0000001fff057819 */ /* 0x001fc80000011404 */
.L_x_20:
[----:B------:R-:W-:Y:S05]  /*0230*/  BRX R4 -0x240                                                           (*"BRANCH_TARGETS .L_x_21,.L_x_22,.L_x_2"*) ;  /* 0xfffffffc04707949 */ /* 0x000fea000383ffff */
.L_x_22:
[----:B------:R-:W-:Y:S01]  /*0240*/  MOV R0, 0x0 ;  /* 0x0000000000007802 */ /* 0x000fe20000000f00 */
[----:B------:R-:W0:Y:S01]  /*0250*/  LDCU.64 UR4, c[0x4][0x58] ;  /* 0x01000b00ff0477ac */ /* 0x000e220008000a00 */
[----:B------:R-:W-:Y:S02]  /*0260*/  CS2R R6, SRZ ;  /* 0x0000000000067805 */ /* 0x000fe4000001ff00 */
[----:B------:R1:W2:Y:S01]  /*0270*/  LDC.64 R8, c[0x4][R0] ;  /* 0x0100000000087b82 */ /* 0x0002a20000000a00 */
[----:B0-----:R-:W-:Y:S02]  /*0280*/  IMAD.U32 R4, RZ, RZ, UR4 ;  /* 0x00000004ff047e24 */ /* 0x001fe4000f8e00ff */
[----:B-1----:R-:W-:-:S07]  /*0290*/  IMAD.U32 R5, RZ, RZ, UR5 ;  /* 0x00000005ff057e24 */ /* 0x002fce000f8e00ff */
[----:B------:R-:W-:-:S07]  /*02a0*/  LEPC R20, `(.L_x_1) ;  /* 0x000000001014794e */ /* 0x000fce0000000000 */
[----:B--2---:R-:W-:Y:S05]  /*02b0*/  CALL.ABS.NOINC R8 ;  /* 0x0000000008007343 */ /* 0x004fea0003c00000 */
.L_x_1:
[----:B------:R-:W-:Y:S05]  /*02c0*/  BRA `(.L_x_2) ;  /* 0x0000000000a47947 */ /* 0x000fea0003800000 */
.L_x_21:
        /* <DEDUP_REMOVED lines=8> */
.L_x_3:
[----:B------:R-:W-:Y:S05]  /*0350*/  BRA `(.L_x_2) ;  /* 0x0000000000807947 */ /* 0x000fea0003800000 */
.L_x_0:
[----:B------:R-:W-:-:S05]  /*0360*/  IMAD.MOV.U32 R3, RZ, RZ, -0x2 ;  /* 0xfffffffeff037424 */ /* 0x000fca00078e00ff */
[----:B------:R-:W-:-:S05]  /*0370*/  VIADDMNMX.U32 R0, R0, R3, 0x3, PT ;  /* 0x0000000300007446 */ /* 0x000fca0003800003 */
[----:B------:R-:W-:-:S04]  /*0380*/  IMAD.SHL.U32 R0, R0, 0x4, RZ ;  /* 0x0000000400007824 */ /* 0x000fc800078e00ff */
[----:B------:R-:W0:Y:S02]  /*0390*/  LDC R4, c[0x2][R0+0xc] ;  /* 0x0080030000047b82 */ /* 0x000e240000000800 */
[----:B0-----:R-:W-:-:S04]  /*03a0*/  SHF.R.S32.HI R5, RZ, 0x1f, R4 ;  /* 0x0000001fff057819 */ /* 0x001fc80000011404 */
.L_x_24:
[----:B------:R-:W-:Y:S05]  /*03b0*/  BRX R4 -0x3c0                                                           (*"BRANCH_TARGETS .L_x_25,.L_x_26,.L_x_27,.L_x_2"*) ;  /* 0xfffffffc04107949 */ /* 0x000fea000383ffff */
.L_x_27:
        /* <DEDUP_REMOVED lines=8> */
.L_x_4:
[----:B------:R-:W-:Y:S05]  /*0440*/  BRA `(.L_x_2) ;  /* 0x0000000000447947 */ /* 0x000fea0003800000 */
.L_x_25:
        /* <DEDUP_REMOVED lines=8> */
.L_x_5:
[----:B------:R-:W-:Y:S05]  /*04d0*/  BRA `(.L_x_2) ;  /* 0x0000000000207947 */ /* 0x000fea0003800000 */
.L_x_26:
        /* <DEDUP_REMOVED lines=8> */
.L_x_2:
[----:B------:R-:W0:Y:S01]  /*0560*/  LDC.64 R4, c[0x0][0x3a0] ;  /* 0x0000e800ff047b82 */ /* 0x000e220000000a00 */
[----:B------:R-:W1:Y:S01]  /*0570*/  LDCU.64 UR4, c[0x0][0x388] ;  /* 0x00007100ff0477ac */ /* 0x000e620008000a00 */
[C---:B0-----:R-:W-:Y:S02]  /*0580*/  SHF.L.U64.HI R3, R4.reuse, 0xa, R5 ;  /* 0x0000000a04037819 */ /* 0x041fe40000010205 */
[----:B------:R-:W-:-:S05]  /*0590*/  LEA R0, P0, -R4, R16, 0xa ;  /* 0x0000001004007211 */ /* 0x000fca00078051ff */
[----:B------:R-:W-:Y:S01]  /*05a0*/  IMAD.X R3, RZ, RZ, ~R3, P0 ;  /* 0x000000ffff037224 */ /* 0x000fe200000e0e03 */
[----:B-1----:R-:W-:-:S04]  /*05b0*/  LEA R6, P0, R0, UR4, 0x3 ;  /* 0x0000000400067c11 */ /* 0x002fc8000f8018ff */
[----:B------:R-:W-:Y:S01]  /*05c0*/  LEA.HI.X R7, R0, UR5, R3, 0x3, P0 ;  /* 0x0000000500077c11 */ /* 0x000fe200080f1c03 */
[----:B------:R-:W-:Y:S01]  /*05d0*/  IMAD.MOV.U32 R17, RZ, RZ, RZ ;  /* 0x000000ffff117224 */ /* 0x000fe200078e00ff */
[----:B------:R-:W-:Y:S01]  /*05e0*/  MOV R12, 0x0 ;  /* 0x00000000000c7802 */ /* 0x000fe20000000f00 */
[----:B------:R-:W0:Y:S02]  /*05f0*/  LDCU.64 UR4, c[0x4][0x78] ;  /* 0x01000f00ff0477ac */ /* 0x000e240008000a00 */
[----:B------:R-:W2:Y:S04]  /*0600*/  LDG.E R0, desc[UR36][R6.64] ;  /* 0x0000002406007981 */ /* 0x000ea8000c1e1900 */
[----:B------:R1:W3:Y:S01]  /*0610*/  LDG.E R3, desc[UR36][R6.64+0x4] ;  /* 0x0000042406037981 */ /* 0x0002e2000c1e1900 */
[----:B------:R-:W4:Y:S03]  /*0620*/  LDC.64 R12, c[0x4][R12] ;  /* 0x010000000c0c7b82 */ /* 0x000f260000000a00 */
[----:B------:R2:W-:Y:S01]  /*0630*/  STL.64 [R1], R16 ;  /* 0x0000001001007387 */ /* 0x0005e20000100a00 */
[----:B-1----:R-:W-:-:S02]  /*0640*/  IMAD.MOV.U32 R6, RZ, RZ, R22 ;  /* 0x000000ffff067224 */ /* 0x002fc400078e0016 */
[----:B0-----:R-:W-:Y:S02]  /*0650*/  IMAD.U32 R4, RZ, RZ, UR4 ;  /* 0x00000004ff047e24 */ /* 0x001fe4000f8e00ff */
[----:B------:R-:W-:Y:S02]  /*0660*/  IMAD.U32 R5, RZ, RZ, UR5 ;  /* 0x00000005ff057e24 */ /* 0x000fe4000f8e00ff */
[----:B------:R-:W-:Y:S01]  /*0670*/  IMAD.MOV.U32 R7, RZ, RZ, R2 ;  /* 0x000000ffff077224 */ /* 0x000fe200078e0002 */
[----:B--2---:R-:W0:Y:S08]  /*0680*/  F2F.F64.F32 R8, R0 ;  /* 0x0000000000087310 */ /* 0x004e300000201800 */
[----:B---3--:R-:W1:Y:S01]  /*0690*/  F2F.F64.F32 R10, R3 ;  /* 0x00000003000a7310 */ /* 0x008e620000201800 */
[----:B0-----:R0:W-:Y:S04]  /*06a0*/  STL.64 [R1+0x8], R8 ;  /* 0x0000080801007387 */ /* 0x0011e80000100a00 */
[----:B-1--4-:R0:W-:Y:S02]  /*06b0*/  STL.64 [R1+0x10], R10 ;  /* 0x0000100a01007387 */ /* 0x0121e40000100a00 */
[----:B------:R-:W-:-:S07]  /*06c0*/  LEPC R20, `(.L_x_6) ;  /* 0x000000001014794e */ /* 0x000fce0000000000 */
[----:B0-----:R-:W-:Y:S05]  /*06d0*/  CALL.ABS.NOINC R12 ;  /* 0x000000000c007343 */ /* 0x001fea0003c00000 */
.L_x_6:
[----:B------:R-:W2:Y:S02]  /*06e0*/  LDG.E R18, desc[UR36][R18.64] ;  /* 0x0000002412127981 */ /* 0x000ea4000c1e1900 */
[----:B--2---:R-:W-:-:S13]  /*06f0*/  ISETP.GT.AND P0, PT, R18, 0x1, PT ;  /* 0x000000011200780c */ /* 0x004fda0003f04270 */
[----:B------:R-:W-:Y:S05]  /*0700*/  @P0 BRA `(.L_x_7) ;  /* 0x0000000000680947 */ /* 0x000fea0003800000 */
[----:B------:R-:W-:-:S13]  /*0710*/  ISETP.NE.AND P0, PT, R18, RZ, PT ;  /* 0x000000ff1200720c */ /* 0x000fda0003f05270 */
[----:B------:R-:W-:Y:S05]  /*0720*/  @!P0 BRA `(.L_x_8) ;  /* 0x0000000000348947 */ /* 0x000fea0003800000 */
[----:B------:R-:W-:-:S13]  /*0730*/  ISETP.NE.AND P0, PT, R18, 0x1, PT ;  /* 0x000000011200780c */ /* 0x000fda0003f05270 */
[----:B------:R-:W-:Y:S05]  /*0740*/  @P0 EXIT ;  /* 0x000000000000094d */ /* 0x000fea0003800000 */
[----:B------:R-:W0:Y:S01]  /*0750*/  LDCU.64 UR6, c[0x0][0x3b0] ;  /* 0x00007600ff0677ac */ /* 0x000e220008000a00 */
[----:B------:R-:W0:Y:S02]  /*0760*/  LDCU.64 UR4, c[0x0][0x388] ;  /* 0x00007100ff0477ac */ /* 0x000e240008000a00 */
[----:B0-----:R-:W-:-:S04]  /*0770*/  ULEA UR4, UP0, UR6, UR4, 0x3 ;  /* 0x0000000406047291 */ /* 0x001fc8000f8018ff */
[----:B------:R-:W-:Y:S02]  /*0780*/  ULEA.HI.X UR5, UR6, UR5, UR7, 0x3, UP0 ;  /* 0x0000000506057291 */ /* 0x000fe400080f1c07 */
[----:B------:R-:W-:-:S04]  /*0790*/  IMAD.U32 R2, RZ, RZ, UR4 ;  /* 0x00000004ff027e24 */ /* 0x000fc8000f8e00ff */
[----:B------:R-:W-:-:S05]  /*07a0*/  IMAD.U32 R3, RZ, RZ, UR5 ;  /* 0x00000005ff037e24 */ /* 0x000fca000f8e00ff */
[----:B------:R-:W2:Y:S04]  /*07b0*/  LDG.E R0, desc[UR36][R2.64+0x4] ;  /* 0x0000042402007981 */ /* 0x000ea8000c1e1900 */
[----:B------:R-:W2:Y:S02]  /*07c0*/  LDG.E R5, desc[UR36][R2.64] ;  /* 0x0000002402057981 */ /* 0x000ea4000c1e1900 */
[----:B--2---:R-:W-:-:S05]  /*07d0*/  FADD R5, -R0, R5 ;  /* 0x0000000500057221 */ /* 0x004fca0000000100 */
[----:B------:R-:W-:Y:S01]  /*07e0*/  STG.E desc[UR36][R2.64], R5 ;  /* 0x0000000502007986 */ /* 0x000fe2000c101924 */
[----:B------:R-:W-:Y:S05]  /*07f0*/  EXIT ;  /* 0x000000000000794d */ /* 0x000fea0003800000 */
.L_x_8:
        /* <DEDUP_REMOVED lines=8> */
[----:B--2---:R-:W-:-:S05]  /*0880*/  FADD R5, R0, R5 ;  /* 0x0000000500057221 */ /* 0x004fca0000000000 */
[----:B------:R-:W-:Y:S01]  /*0890*/  STG.E desc[UR36][R2.64], R5 ;  /* 0x0000000502007986 */ /* 0x000fe2000c101924 */
[----:B------:R-:W-:Y:S05]  /*08a0*/  EXIT ;  /* 0x000000000000794d */ /* 0x000fea0003800000 */
.L_x_7:
[----:B------:R-:W-:-:S13]  /*08b0*/  ISETP.NE.AND P0, PT, R18, 0x2, PT ;  /* 0x000000021200780c */ /* 0x000fda0003f05270 */
        /* <DEDUP_REMOVED lines=9> */
[----:B------:R-:W2:Y:S02]  /*0950*/  LDG.E R3, desc[UR36][R4.64+0x4] ;  /* 0x0000042404037981 */ /* 0x000ea4000c1e1900 */
[----:B--2---:R-:W-:-:S13]  /*0960*/  FSETP.NEU.AND P0, PT, R3, RZ, PT ;  /* 0x000000ff0300720b */ /* 0x004fda0003f0d000 */
[----:B------:R-:W-:Y:S05]  /*0970*/  @!P0 EXIT ;  /* 0x000000000000894d */ /* 0x000fea0003800000 */
[----:B------:R-:W2:Y:S01]  /*0980*/  LDG.E R8, desc[UR36][R4.64] ;  /* 0x0000002404087981 */ /* 0x000ea2000c1e1900 */
[----:B------:R-:W0:Y:S02]  /*0990*/  MUFU.RCP R0, R3 ;  /* 0x0000000300007308 */ /* 0x000e240000001000 */
[----:B0-----:R-:W-:-:S04]  /*09a0*/  FFMA R7, -R3, R0, 1 ;  /* 0x3f80000003077423 */ /* 0x001fc80000000100 */
[----:B------:R-:W-:Y:S02]  /*09b0*/  FFMA R0, R0, R7, R0 ;  /* 0x0000000700007223 */ /* 0x000fe40000000000 */
[----:B--2---:R-:W0:Y:S02]  /*09c0*/  FCHK P0, R8, R3 ;  /* 0x0000000308007302 */ /* 0x004e240000000000 */
[----:B------:R-:W-:-:S04]  /*09d0*/  FFMA R2, R0, R8, RZ ;  /* 0x0000000800027223 */ /* 0x000fc800000000ff */
[----:B------:R-:W-:-:S04]  /*09e0*/  FFMA R7, -R3, R2, R8 ;  /* 0x0000000203077223 */ /* 0x000fc80000000108 */
[----:B------:R-:W-:Y:S01]  /*09f0*/  FFMA R7, R0, R7, R2 ;  /* 0x0000000700077223 */ /* 0x000fe20000000002 */
[----:B0-----:R-:W-:Y:S06]  /*0a00*/  @!P0 BRA `(.L_x_10) ;  /* 0x00000000000c8947 */ /* 0x001fec0003800000 */
[----:B------:R-:W-:-:S07]  /*0a10*/  MOV R2, 0xa30 ;  /* 0x00000a3000027802 */ /* 0x000fce0000000f00 */
[----:B------:R-:W-:Y:S05]  /*0a20*/  CALL.REL.NOINC `($__internal_0_$__cuda_sm3x_div_rn_noftz_f32_slowpath) ;  /* 0x0000000000387944 */ /* 0x000fea0003c00000 */
[----:B------:R-:W-:-:S07]  /*0a30*/  IMAD.MOV.U32 R7, RZ, RZ, R0 ;  /* 0x000000ffff077224 */ /* 0x000fce00078e0000 */
.L_x_10:
[----:B------:R-:W-:Y:S01]  /*0a40*/  STG.E desc[UR36][R4.64], R7 ;  /* 0x0000000704007986 */ /* 0x000fe2000c101924 */
[----:B------:R-:W-:Y:S05]  /*0a50*/  EXIT ;  /* 0x000000000000794d */ /* 0x000fea0003800000 */
.L_x_9:
        /* <DEDUP_REMOVED lines=8> */
[----:B--2---:R-:W-:-:S05]  /*0ae0*/  FMUL R5, R0, R5 ;  /* 0x0000000500057220 */ /* 0x004fca0000400000 */
[----:B------:R-:W-:Y:S01]  /*0af0*/  STG.E desc[UR36][R2.64], R5 ;  /* 0x0000000502007986 */ /* 0x000fe2000c101924 */
[----:B------:R-:W-:Y:S05]  /*0b00*/  EXIT ;  /* 0x000000000000794d */ /* 0x000fea0003800000 */
        .weak           $__internal_0_$__cuda_sm3x_div_rn_noftz_f32_slowpath
        .type           $__internal_0_$__cuda_sm3x_div_rn_noftz_f32_slowpath,@function
        .size           $__internal_0_$__cuda_sm3x_div_rn_noftz_f32_slowpath,(.L_x_29 - $__internal_0_$__cuda_sm3x_div_rn_noftz_f32_slowpath)
$__internal_0_$__cuda_sm3x_div_rn_noftz_f32_slowpath:
[--C-:B------:R-:W-:Y:S01]  /*0b10*/  SHF.R.U32.HI R6, RZ, 0x17, R3.reuse ;  /* 0x00000017ff067819 */ /* 0x100fe20000011603 */
[----:B------:R-:W-:Y:S01]  /*0b20*/  IMAD.MOV.U32 R9, RZ, RZ, R3 ;  /* 0x000000ffff097224 */ /* 0x000fe200078e0003 */
[----:B------:R-:W-:Y:S02]  /*0b30*/  SHF.R.U32.HI R0, RZ, 0x17, R8 ;  /* 0x00000017ff007819 */ /* 0x000fe40000011608 */
[----:B------:R-:W-:Y:S02]  /*0b40*/  LOP3.LUT R7, R6, 0xff, RZ, 0xc0, !PT ;  /* 0x000000ff06077812 */ /* 0x000fe400078ec0ff */
[----:B------:R-:W-:-:S03]  /*0b50*/  LOP3.LUT R6, R0, 0xff, RZ, 0xc0, !PT ;  /* 0x000000ff00067812 */ /* 0x000fc600078ec0ff */
[----:B------:R-:W-:Y:S02]  /*0b60*/  VIADD R12, R7, 0xffffffff ;  /* 0xffffffff070c7836 */ /* 0x000fe40000000000 */
[----:B------:R-:W-:-:S03]  /*0b70*/  VIADD R11, R6, 0xffffffff ;  /* 0xffffffff060b7836 */ /* 0x000fc60000000000 */
[----:B------:R-:W-:-:S04]  /*0b80*/  ISETP.GT.U32.AND P0, PT, R12, 0xfd, PT ;  /* 0x000000fd0c00780c */ /* 0x000fc80003f04070 */
[----:B------:R-:W-:-:S13]  /*0b90*/  ISETP.GT.U32.OR P0, PT, R11, 0xfd, P0 ;  /* 0x000000fd0b00780c */ /* 0x000fda0000704470 */
[----:B------:R-:W-:Y:S01]  /*0ba0*/  @!P0 IMAD.MOV.U32 R10, RZ, RZ, RZ ;  /* 0x000000ffff0a8224 */ /* 0x000fe200078e00ff */
[----:B------:R-:W-:Y:S06]  /*0bb0*/  @!P0 BRA `(.L_x_11) ;  /* 0x0000000000608947 */ /* 0x000fec0003800000 */
[----:B------:R-:W-:Y:S01]  /*0bc0*/  FSETP.GTU.FTZ.AND P0, PT, |R8|, +INF , PT ;  /* 0x7f8000000800780b */ /* 0x000fe20003f1c200 */
[----:B------:R-:W-:Y:S01]  /*0bd0*/  IMAD.MOV.U32 R0, RZ, RZ, R8 ;  /* 0x000000ffff007224 */ /* 0x000fe200078e0008 */
[----:B------:R-:W-:-:S04]  /*0be0*/  FSETP.GTU.FTZ.AND P1, PT, |R3|, +INF , PT ;  /* 0x7f8000000300780b */ /* 0x000fc80003f3c200 */
[----:B------:R-:W-:-:S13]  /*0bf0*/  PLOP3.LUT P0, PT, P0, P1, PT, 0xf8, 0x8f ;  /* 0x00000000008f781c */ /* 0x000fda0000703f70 */
[----:B------:R-:W-:Y:S05]  /*0c00*/  @P0 BRA `(.L_x_12) ;  /* 0x0000000400440947 */ /* 0x000fea0003800000 */
[----:B------:R-:W-:-:S13]  /*0c10*/  LOP3.LUT P0, RZ, R9, 0x7fffffff, R8, 0xc8, !PT ;  /* 0x7fffffff09ff7812 */ /* 0x000fda000780c808 */
[----:B------:R-:W-:Y:S05]  /*0c20*/  @!P0 BRA `(.L_x_13) ;  /* 0x0000000400348947 */ /* 0x000fea0003800000 */
[C---:B------:R-:W-:Y:S02]  /*0c30*/  FSETP.NEU.FTZ.AND P2, PT, |R0|.reuse, +INF , PT ;  /* 0x7f8000000000780b */ /* 0x040fe40003f5d200 */
[----:B------:R-:W-:Y:S02]  /*0c40*/  FSETP.NEU.FTZ.AND P1, PT, |R3|, +INF , PT ;  /* 0x7f8000000300780b */ /* 0x000fe40003f3d200 */
[----:B------:R-:W-:-:S11]  /*0c50*/  FSETP.NEU.FTZ.AND P0, PT, |R0|, +INF , PT ;  /* 0x7f8000000000780b */ /* 0x000fd60003f1d200 */
[----:B------:R-:W-:Y:S05]  /*0c60*/  @!P1 BRA !P2, `(.L_x_13) ;  /* 0x0000000400249947 */ /* 0x000fea0005000000 */
[----:B------:R-:W-:-:S04]  /*0c70*/  LOP3.LUT P2, RZ, R8, 0x7fffffff, RZ, 0xc0, !PT ;  /* 0x7fffffff08ff7812 */ /* 0x000fc8000784c0ff */
[----:B------:R-:W-:-:S13]  /*0c80*/  PLOP3.LUT P1, PT, P1, P2, PT, 0x2f, 0xf2 ;  /* 0x0000000000f2781c */ /* 0x000fda0000f24577 */
[----:B------:R-:W-:Y:S05]  /*0c90*/  @P1 BRA `(.L_x_14) ;  /* 0x0000000400101947 */ /* 0x000fea0003800000 */
[----:B------:R-:W-:-:S04]  /*0ca0*/  LOP3.LUT P1, RZ, R9, 0x7fffffff, RZ, 0xc0, !PT ;  /* 0x7fffffff09ff7812 */ /* 0x000fc8000782c0ff */
[----:B------:R-:W-:-:S13]  /*0cb0*/  PLOP3.LUT P0, PT, P0, P1, PT, 0x2f, 0xf2 ;  /* 0x0000000000f2781c */ /* 0x000fda0000702577 */
[----:B------:R-:W-:Y:S05]  /*0cc0*/  @P0 BRA `(.L_x_15) ;  /* 0x0000000000f80947 */ /* 0x000fea0003800000 */
[----:B------:R-:W-:Y:S02]  /*0cd0*/  ISETP.GE.AND P0, PT, R11, RZ, PT ;  /* 0x000000ff0b00720c */ /* 0x000fe40003f06270 */
[----:B------:R-:W-:-:S11]  /*0ce0*/  ISETP.GE.AND P1, PT, R12, RZ, PT ;  /* 0x000000ff0c00720c */ /* 0x000fd60003f26270 */
[----:B------:R-:W-:Y:S02]  /*0cf0*/  @P0 IMAD.MOV.U32 R10, RZ, RZ, RZ ;  /* 0x000000ffff0a0224 */ /* 0x000fe400078e00ff */
[----:B------:R-:W-:Y:S01]  /*0d00*/  @!P0 FFMA R8, R0, 1.84467440737095516160e+19, RZ ;  /* 0x5f80000000088823 */ /* 0x000fe200000000ff */
[----:B------:R-:W-:Y:S02]  /*0d10*/  @!P0 IMAD.MOV.U32 R10, RZ, RZ, -0x40 ;  /* 0xffffffc0ff0a8424 */ /* 0x000fe400078e00ff */
[----:B------:R-:W-:Y:S02]  /*0d20*/  @!P1 FFMA R9, R3, 1.84467440737095516160e+19, RZ ;  /* 0x5f80000003099823 */ /* 0x000fe400000000ff */
[----:B------:R-:W-:-:S07]  /*0d30*/  @!P1 VIADD R10, R10, 0x40 ;  /* 0x000000400a0a9836 */ /* 0x000fce0000000000 */
.L_x_11:
[----:B------:R-:W-:Y:S01]  /*0d40*/  LEA R0, R7, 0xc0800000, 0x17 ;  /* 0xc080000007007811 */ /* 0x000fe200078eb8ff */
[----:B------:R-:W-:-:S04]  /*0d50*/  VIADD R6, R6, 0xffffff81 ;  /* 0xffffff8106067836 */ /* 0x000fc80000000000 */
[----:B------:R-:W-:Y:S01]  /*0d60*/  IMAD.IADD R9, R9, 0x1, -R0 ;  /* 0x0000000109097824 */ /* 0x000fe200078e0a00 */
[C---:B------:R-:W-:Y:S01]  /*0d70*/  IADD3 R7, PT, PT, R6.reuse, 0x7f, -R7 ;  /* 0x0000007f06077810 */ /* 0x040fe20007ffe807 */
[----:B------:R-:W-:Y:S02]  /*0d80*/  IMAD R0, R6, -0x800000, R8 ;  /* 0xff80000006007824 */ /* 0x000fe400078e0208 */
[----:B------:R-:W0:Y:S01]  /*0d90*/  MUFU.RCP R3, R9 ;  /* 0x0000000900037308 */ /* 0x000e220000001000 */
[----:B------:R-:W-:Y:S01]  /*0da0*/  FADD.FTZ R11, -R9, -RZ ;  /* 0x800000ff090b7221 */ /* 0x000fe20000010100 */
[----:B------:R-:W-:-:S03]  /*0db0*/  IMAD.IADD R7, R7, 0x1, R10 ;  /* 0x0000000107077824 */ /* 0x000fc600078e020a */
[----:B0-----:R-:W-:-:S04]  /*0dc0*/  FFMA R12, R3, R11, 1 ;  /* 0x3f800000030c7423 */ /* 0x001fc8000000000b */
[----:B------:R-:W-:-:S04]  /*0dd0*/  FFMA R12, R3, R12, R3 ;  /* 0x0000000c030c7223 */ /* 0x000fc80000000003 */
[----:B------:R-:W-:-:S04]  /*0de0*/  FFMA R3, R0, R12, RZ ;  /* 0x0000000c00037223 */ /* 0x000fc800000000ff */
[----:B------:R-:W-:-:S04]  /*0df0*/  FFMA R8, R11, R3, R0 ;  /* 0x000000030b087223 */ /* 0x000fc80000000000 */
[----:B------:R-:W-:-:S04]  /*0e00*/  FFMA R13, R12, R8, R3 ;  /* 0x000000080c0d7223 */ /* 0x000fc80000000003 */
[----:B------:R-:W-:-:S04]  /*0e10*/  FFMA R8, R11, R13, R0 ;  /* 0x0000000d0b087223 */ /* 0x000fc80000000000 */
[----:B------:R-:W-:-:S05]  /*0e20*/  FFMA R0, R12, R8, R13 ;  /* 0x000000080c007223 */ /* 0x000fca000000000d */
[----:B------:R-:W-:-:S04]  /*0e30*/  SHF.R.U32.HI R3, RZ, 0x17, R0 ;  /* 0x00000017ff037819 */ /* 0x000fc80000011600 */
[----:B------:R-:W-:-:S05]  /*0e40*/  LOP3.LUT R3, R3, 0xff, RZ, 0xc0, !PT ;  /* 0x000000ff03037812 */ /* 0x000fca00078ec0ff */
[----:B------:R-:W-:-:S04]  /*0e50*/  IMAD.IADD R9, R3, 0x1, R7 ;  /* 0x0000000103097824 */ /* 0x000fc800078e0207 */
[----:B------:R-:W-:-:S05]  /*0e60*/  VIADD R3, R9, 0xffffffff ;  /* 0xffffffff09037836 */ /* 0x000fca0000000000 */
[----:B------:R-:W-:-:S13]  /*0e70*/  ISETP.GE.U32.AND P0, PT, R3, 0xfe, PT ;  /* 0x000000fe0300780c */ /* 0x000fda0003f06070 */
[----:B------:R-:W-:Y:S05]  /*0e80*/  @!P0 BRA `(.L_x_16) ;  /* 0x0000000000808947 */ /* 0x000fea0003800000 */
[----:B------:R-:W-:-:S13]  /*0e90*/  ISETP.GT.AND P0, PT, R9, 0xfe, PT ;  /* 0x000000fe0900780c */ /* 0x000fda0003f04270 */
[----:B------:R-:W-:Y:S05]  /*0ea0*/  @P0 BRA `(.L_x_17) ;  /* 0x00000000006c0947 */ /* 0x000fea0003800000 */
[----:B------:R-:W-:-:S13]  /*0eb0*/  ISETP.GE.AND P0, PT, R9, 0x1, PT ;  /* 0x000000010900780c */ /* 0x000fda0003f06270 */
[----:B------:R-:W-:Y:S05]  /*0ec0*/  @P0 BRA `(.L_x_18) ;  /* 0x0000000000980947 */ /* 0x000fea0003800000 */
[----:B------:R-:W-:Y:S02]  /*0ed0*/  ISETP.GE.AND P0, PT, R9, -0x18, PT ;  /* 0xffffffe80900780c */ /* 0x000fe40003f06270 */
[----:B------:R-:W-:-:S11]  /*0ee0*/  LOP3.LUT R0, R0, 0x80000000, RZ, 0xc0, !PT ;  /* 0x8000000000007812 */ /* 0x000fd600078ec0ff */
[----:B------:R-:W-:Y:S05]  /*0ef0*/  @!P0 BRA `(.L_x_18) ;  /* 0x00000000008c8947 */ /* 0x000fea0003800000 */
[CCC-:B------:R-:W-:Y:S01]  /*0f00*/  FFMA.RZ R3, R12.reuse, R8.reuse, R13.reuse ;  /* 0x000000080c037223 */ /* 0x1c0fe2000000c00d */
[CCC-:B------:R-:W-:Y:S01]  /*0f10*/  FFMA.RM R6, R12.reuse, R8.reuse, R13.reuse ;  /* 0x000000080c067223 */ /* 0x1c0fe2000000400d */
[C---:B------:R-:W-:Y:S02]  /*0f20*/  ISETP.NE.AND P2, PT, R9.reuse, RZ, PT ;  /* 0x000000ff0900720c */ /* 0x040fe40003f45270 */
[----:B------:R-:W-:Y:S02]  /*0f30*/  ISETP.NE.AND P1, PT, R9, RZ, PT ;  /* 0x000000ff0900720c */ /* 0x000fe40003f25270 */
[----:B------:R-:W-:Y:S01]  /*0f40*/  LOP3.LUT R7, R3, 0x7fffff, RZ, 0xc0, !PT ;  /* 0x007fffff03077812 */ /* 0x000fe200078ec0ff */
[----:B------:R-:W-:Y:S01]  /*0f50*/  FFMA.RP R3, R12, R8, R13 ;  /* 0x000000080c037223 */ /* 0x000fe2000000800d */
[----:B------:R-:W-:Y:S02]  /*0f60*/  VIADD R8, R9, 0x20 ;  /* 0x0000002009087836 */ /* 0x000fe40000000000 */
[----:B------:R-:W-:Y:S01]  /*0f70*/  LOP3.LUT R7, R7, 0x800000, RZ, 0xfc, !PT ;  /* 0x0080000007077812 */ /* 0x000fe200078efcff */
[----:B------:R-:W-:Y:S01]  /*0f80*/  IMAD.MOV R9, RZ, RZ, -R9 ;  /* 0x000000ffff097224 */ /* 0x000fe200078e0a09 */
[----:B------:R-:W-:-:S02]  /*0f90*/  FSETP.NEU.FTZ.AND P0, PT, R3, R6, PT ;  /* 0x000000060300720b */ /* 0x000fc40003f1d000 */
[----:B------:R-:W-:Y:S02]  /*0fa0*/  SHF.L.U32 R8, R7, R8, RZ ;  /* 0x0000000807087219 */ /* 0x000fe400000006ff */
[----:B------:R-:W-:Y:S02]  /*0fb0*/  SEL R6, R9, RZ, P2 ;  /* 0x000000ff09067207 */ /* 0x000fe40001000000 */
[----:B------:R-:W-:Y:S02]  /*0fc0*/  ISETP.NE.AND P1, PT, R8, RZ, P1 ;  /* 0x000000ff0800720c */ /* 0x000fe40000f25270 */
[----:B------:R-:W-:Y:S02]  /*0fd0*/  SHF.R.U32.HI R6, RZ, R6, R7 ;  /* 0x00000006ff067219 */ /* 0x000fe40000011607 */
[----:B------:R-:W-:Y:S02]  /*0fe0*/  PLOP3.LUT P0, PT, P0, P1, PT, 0xf8, 0x8f ;  /* 0x00000000008f781c */ /* 0x000fe40000703f70 */
[----:B------:R-:W-:-:S02]  /*0ff0*/  SHF.R.U32.HI R8, RZ, 0x1, R6 ;  /* 0x00000001ff087819 */ /* 0x000fc40000011606 */
[----:B------:R-:W-:-:S04]  /*1000*/  SEL R3, RZ, 0x1, !P0 ;  /* 0x00000001ff037807 */ /* 0x000fc80004000000 */
[----:B------:R-:W-:-:S04]  /*1010*/  LOP3.LUT R3, R3, 0x1, R8, 0xf8, !PT ;  /* 0x0000000103037812 */ /* 0x000fc800078ef808 */
[----:B------:R-:W-:-:S05]  /*1020*/  LOP3.LUT R3, R3, R6, RZ, 0xc0, !PT ;  /* 0x0000000603037212 */ /* 0x000fca00078ec0ff */
[----:B------:R-:W-:-:S05]  /*1030*/  IMAD.IADD R3, R8, 0x1, R3 ;  /* 0x0000000108037824 */ /* 0x000fca00078e0203 */
[----:B------:R-:W-:Y:S01]  /*1040*/  LOP3.LUT R0, R3, R0, RZ, 0xfc, !PT ;  /* 0x0000000003007212 */ /* 0x000fe200078efcff */
[----:B------:R-:W-:Y:S06]  /*1050*/  BRA `(.L_x_18) ;  /* 0x0000000000347947 */ /* 0x000fec0003800000 */
.L_x_17:
[----:B------:R-:W-:-:S04]  /*1060*/  LOP3.LUT R0, R0, 0x80000000, RZ, 0xc0, !PT ;  /* 0x8000000000007812 */ /* 0x000fc800078ec0ff */
[----:B------:R-:W-:Y:S01]  /*1070*/  LOP3.LUT R0, R0, 0x7f800000, RZ, 0xfc, !PT ;  /* 0x7f80000000007812 */ /* 0x000fe200078efcff */
[----:B------:R-:W-:Y:S06]  /*1080*/  BRA `(.L_x_18) ;  /* 0x0000000000287947 */ /* 0x000fec0003800000 */
.L_x_16:
[----:B------:R-:W-:Y:S01]  /*1090*/  IMAD R0, R7, 0x800000, R0 ;  /* 0x0080000007007824 */ /* 0x000fe200078e0200 */
[----:B------:R-:W-:Y:S06]  /*10a0*/  BRA `(.L_x_18) ;  /* 0x0000000000207947 */ /* 0x000fec0003800000 */
.L_x_15:
[----:B------:R-:W-:-:S04]  /*10b0*/  LOP3.LUT R0, R9, 0x80000000, R8, 0x48, !PT ;  /* 0x8000000009007812 */ /* 0x000fc800078e4808 */
[----:B------:R-:W-:Y:S01]  /*10c0*/  LOP3.LUT R0, R0, 0x7f800000, RZ, 0xfc, !PT ;  /* 0x7f80000000007812 */ /* 0x000fe200078efcff */
[----:B------:R-:W-:Y:S06]  /*10d0*/  BRA `(.L_x_18) ;  /* 0x0000000000147947 */ /* 0x000fec0003800000 */
.L_x_14:
[----:B------:R-:W-:Y:S01]  /*10e0*/  LOP3.LUT R0, R9, 0x80000000, R8, 0x48, !PT ;  /* 0x8000000009007812 */ /* 0x000fe200078e4808 */
[----:B------:R-:W-:Y:S06]  /*10f0*/  BRA `(.L_x_18) ;  /* 0x00000000000c7947 */ /* 0x000fec0003800000 */
.L_x_13:
[----:B------:R-:W0:Y:S01]  /*1100*/  MUFU.RSQ R0, -QNAN ;  /* 0xffc0000000007908 */ /* 0x000e220000001400 */
[----:B------:R-:W-:Y:S05]  /*1110*/  BRA `(.L_x_18) ;  /* 0x0000000000047947 */ /* 0x000fea0003800000 */
.L_x_12:
[----:B------:R-:W-:-:S07]  /*1120*/  FADD.FTZ R0, R0, R3 ;  /* 0x0000000300007221 */ /* 0x000fce0000010000 */
.L_x_18:
[----:B------:R-:W-:-:S04]  /*1130*/  IMAD.MOV.U32 R3, RZ, RZ, 0x0 ;  /* 0x00000000ff037424 */ /* 0x000fc800078e00ff */
[----:B0-----:R-:W-:Y:S05]  /*1140*/  RET.REL.NODEC R2 `(_Z3runP9ParameterP5QDatammmmmmm) ;  /* 0xffffffec02ac7950 */ /* 0x001fea0003c3ffff */
.L_x_19:
[----:B------:R-:W-:-:S00]  /*1150*/  BRA `(.L_x_19) ;  /* 0xfffffffc00fc7947 */ /* 0x000fc0000383ffff */
[----:B------:R-:W-:-:S00]  /*1160*/  NOP ;  /* 0x0000000000007918 */ /* 0x000fc00000000000 */
        /* <DEDUP_REMOVED lines=9> */
.L_x_29:


//--------------------- .nv.global.init           --------------------------
	.section	.nv.global.init,"aw",@progbits
	.align	8
.nv.global.init:
	.type		statesCounter,@object
	.size		statesCounter,(mrg32k3aM1SubSeq - statesCounter)
	.other		statesCounter,@"STV_DEFAULT STO_CUDA_MANAGED"
statesCounter:
        /*0000*/ 	.byte	0xff, 0xff, 0xff, 0xff, 0xff, 0xff, 0xff, 0xff
	.type		mrg32k3aM1SubSeq,@object
	.size		mrg32k3aM1SubSeq,(mrg32k3aM2SubSeq - mrg32k3aM1SubSeq)
mrg32k3aM1SubSeq:
        /*0008*/ 	.byte	0x0b, 0xcc, 0xee, 0x04, 0x73, 0x29, 0x8b, 0x6f, 0xf6, 0x53, 0x03, 0xf6, 0x23, 0xf6, 0xea, 0xda
        /* <DEDUP_REMOVED lines=125> */
	.type		mrg32k3aM2SubSeq,@object
	.size		mrg32k3aM2SubSeq,(mrg32k3aM1 - mrg32k3aM2SubSeq)
mrg32k3aM2SubSeq:
        /* <DEDUP_REMOVED lines=126> */
	.type		mrg32k3aM1,@object
	.size		mrg32k3aM1,(mrg32k3aM1Seq - mrg32k3aM1)
mrg32k3aM1:
        /* <DEDUP_REMOVED lines=144> */
	.type		mrg32k3aM1Seq,@object
	.size		mrg32k3aM1Seq,(mrg32k3aM2 - mrg32k3aM1Seq)
mrg32k3aM1Seq:
        /* <DEDUP_REMOVED lines=144> */
	.type		mrg32k3aM2,@object
	.size		mrg32k3aM2,(mrg32k3aM2Seq - mrg32k3aM2)
mrg32k3aM2:
        /* <DEDUP_REMOVED lines=144> */
	.type		mrg32k3aM2Seq,@object
	.size		mrg32k3aM2Seq,(precalc_xorwow_matrix - mrg32k3aM2Seq)
mrg32k3aM2Seq:
        /* <DEDUP_REMOVED lines=144> */
	.type		precalc_xorwow_matrix,@object
	.size		precalc_xorwow_matrix,(precalc_xorwow_offset_matrix - precalc_xorwow_matrix)
precalc_xorwow_matrix:
        /* <DEDUP_REMOVED lines=6400> */
	.type		precalc_xorwow_offset_matrix,@object
	.size		precalc_xorwow_offset_matrix,($str$1 - precalc_xorwow_offset_matrix)
precalc_xorwow_offset_matrix:
        /* <DEDUP_REMOVED lines=6400> */
	.type		$str$1,@object
	.size		$str$1,($str$3 - $str$1)
$str$1:
        /*353c8*/ 	.byte	0x50, 0x61, 0x72, 0x61, 0x6d, 0x65, 0x74, 0x65, 0x72, 0x3a, 0x20, 0x53, 0x55, 0x42, 0x0a, 0x00
	.type		$str$3,@object
	.size		$str$3,($str - $str$3)
$str$3:
        /*353d8*/ 	.byte	0x50, 0x61, 0x72, 0x61, 0x6d, 0x65, 0x74, 0x65, 0x72, 0x3a, 0x20, 0x44, 0x49, 0x56, 0x0a, 0x00
	.type		$str,@object
	.size		$str,($str$4 - $str)
$str:
        /*353e8*/ 	.byte	0x50, 0x61, 0x72, 0x61, 0x6d, 0x65, 0x74, 0x65, 0x72, 0x3a, 0x20, 0x41, 0x44, 0x44, 0x0a, 0x00
	.type		$str$4,@object
	.size		$str$4,($str$2 - $str$4)
$str$4:
        /*353f8*/ 	.byte	0x50, 0x61, 0x72, 0x61, 0x6d, 0x65, 0x74, 0x65, 0x72, 0x3a, 0x20, 0x52, 0x41, 0x4e, 0x44, 0x0a
        /*35408*/ 	.byte	0x00
	.type		$str$2,@object
	.size		$str$2,($str$5 - $str$2)
$str$2:
        /*35409*/ 	.byte	0x50, 0x61, 0x72, 0x61, 0x6d, 0x65, 0x74, 0x65, 0x72, 0x3a, 0x20, 0x4d, 0x55, 0x4c, 0x54, 0x0a
        /*35419*/ 	.byte	0x00
	.type		$str$5,@object
	.size		$str$5,(.L_15 - $str$5)
$str$5:
        /*3541a*/ 	.byte	0x44, 0x61, 0x74, 0x61, 0x20, 0x61, 0x74, 0x20, 0x70, 0x6f, 0x73, 0x69, 0x74, 0x69, 0x6f, 0x6e
        /*3542a*/ 	.byte	0x20, 0x25, 0x6c, 0x75, 0x3a, 0x20, 0x28, 0x25, 0x66, 0x2c, 0x20, 0x25, 0x66, 0x29, 0x0a, 0x00
.L_15:


//--------------------- .nv.shared.reserved.0     --------------------------
	.section	.nv.shared.reserved.0,"aw",@nobits
	.weak		__nv_reservedSMEM_offset_0_alias
	.size		__nv_reservedSMEM_offset_0_alias, 0, 64
	.other		__nv_reservedSMEM_offset_0_alias,@"STO_CUDA_RESERVED_SHARED STV_DEFAULT"
__nv_reservedSMEM_offset_0_alias:
	.zero		0
	.zero		64


//--------------------- .nv.constant0._Z3runP9ParameterP5QDatammmmmmm --------------------------
	.section	.nv.constant0._Z3runP9ParameterP5QDatammmmmmm,"a",@progbits
	.sectionflags	@""
	.align	4
.nv.constant0._Z3runP9ParameterP5QDatammmmmmm:
	.zero		968


//--------------------- SYMBOLS --------------------------

	.type		.nv.reservedSmem.offset0,@object
	.size		.nv.reservedSmem.offset0,0x4
	.type		vprintf,@function
